//
// Generated by NVIDIA NVVM Compiler
//
// Compiler Build ID: CL-36424714
// Cuda compilation tools, release 13.0, V13.0.88
// Based on NVVM 20.0.0
//

.version 9.0
.target sm_100
.address_size 64

	// .globl	_Z12relu2_kernelPfi

.visible .entry _Z12relu2_kernelPfi(
	.param .u64 .ptr .align 1 _Z12relu2_kernelPfi_param_0,
	.param .u32 _Z12relu2_kernelPfi_param_1
)
{
	.reg .pred 	%p<3>;
	.reg .b32 	%r<6>;
	.reg .b32 	%f<4>;
	.reg .b64 	%rd<5>;

	ld.param.u64 	%rd1, [_Z12relu2_kernelPfi_param_0];
	ld.param.u32 	%r2, [_Z12relu2_kernelPfi_param_1];
	mov.u32 	%r3, %ctaid.x;
	mov.u32 	%r4, %ntid.x;
	mov.u32 	%r5, %tid.x;
	mad.lo.s32 	%r1, %r3, %r4, %r5;
	setp.ge.s32 	%p1, %r1, %r2;
	@%p1 bra 	$L__BB0_2;
	cvta.to.global.u64 	%rd2, %rd1;
	mul.wide.s32 	%rd3, %r1, 4;
	add.s64 	%rd4, %rd2, %rd3;
	ld.global.f32 	%f1, [%rd4];
	setp.gt.f32 	%p2, %f1, 0f00000000;
	mul.f32 	%f2, %f1, %f1;
	selp.f32 	%f3, %f2, 0f00000000, %p2;
	st.global.f32 	[%rd4], %f3;
$L__BB0_2:
	ret;

}


// ===== COMPILED SASS (sm_100) =====

	.target	sm_100

	.elftype	@"ET_EXEC"


//--------------------- .note.nv.tkinfo           --------------------------
	.section	.note.nv.tkinfo,"",@"SHT_NOTE"
	.sectionflags	@"SHF_NOTE_NV_TKINFO"
	.tkinfo
        /*0018*/ 	.word	0x00000002
        /*0030*/ 	.string	""
        /*0030*/ 	.string	"ptxas"
        /*0030*/ 	.string	"Cuda compilation tools, release 13.0, V13.0.88"
        /*0030*/ 	.string	"Build cuda_13.0.r13.0/compiler.36424714_0"
        /*0030*/ 	.string	"-arch sm_100 -m 64 "



//--------------------- .note.nv.cuinfo           --------------------------
	.section	.note.nv.cuinfo,"",@"SHT_NOTE"
	.sectionflags	@"SHF_NOTE_NV_CUINFO"
        /*0018*/ 	.short	0x0002
        /*001a*/ 	.short	0x0064
        /*001c*/ 	.short	0x0082
	.zero		2


//--------------------- .nv.info                  --------------------------
	.section	.nv.info,"",@"SHT_CUDA_INFO"
	.align	4


	//----- nvinfo : EIATTR_REGCOUNT
	.align		4
        /*0000*/ 	.byte	0x04, 0x2f
        /*0002*/ 	.short	(.L_1 - .L_0)
	.align		4
.L_0:
        /*0004*/ 	.word	index@(_Z12relu2_kernelPfi)
        /*0008*/ 	.word	0x00000008


	//----- nvinfo : EIATTR_FRAME_SIZE
	.align		4
.L_1:
        /*000c*/ 	.byte	0x04, 0x11
        /*000e*/ 	.short	(.L_3 - .L_2)
	.align		4
.L_2:
        /*0010*/ 	.word	index@(_Z12relu2_kernelPfi)
        /*0014*/ 	.word	0x00000000


	//----- nvinfo : EIATTR_MIN_STACK_SIZE
	.align		4
.L_3:
        /*0018*/ 	.byte	0x04, 0x12
        /*001a*/ 	.short	(.L_5 - .L_4)
	.align		4
.L_4:
        /*001c*/ 	.word	index@(_Z12relu2_kernelPfi)
        /*0020*/ 	.word	0x00000000
.L_5:


//--------------------- .nv.compat                --------------------------
	.section	.nv.compat,"",@"SHT_CUDA_COMPAT_INFO"
	.align	4
        /*0000*/ 	.byte	0x02, 0x09, 0x00, 0x00, 0x02, 0x02, 0x01, 0x00, 0x02, 0x05, 0x05, 0x00, 0x03, 0x07, 0x01, 0x01
        /*0010*/ 	.byte	0x02, 0x03, 0x00, 0x00, 0x02, 0x06, 0x01, 0x00, 0x04, 0x0b, 0x08, 0x00, 0x09, 0x00, 0x00, 0x00
        /*0020*/ 	.byte	0x00, 0x00, 0x00, 0x00


//--------------------- .nv.info._Z12relu2_kernelPfi --------------------------
	.section	.nv.info._Z12relu2_kernelPfi,"",@"SHT_CUDA_INFO"
	.sectionflags	@""
	.align	4


	//----- nvinfo : EIATTR_CUDA_API_VERSION
	.align		4
        /*0000*/ 	.byte	0x04, 0x37
        /*0002*/ 	.short	(.L_7 - .L_6)
.L_6:
        /*0004*/ 	.word	0x00000082


	//----- nvinfo : EIATTR_KPARAM_INFO
	.align		4
.L_7:
        /*0008*/ 	.byte	0x04, 0x17
        /*000a*/ 	.short	(.L_9 - .L_8)
.L_8:
        /*000c*/ 	.word	0x00000000
        /*0010*/ 	.short	0x0001
        /*0012*/ 	.short	0x0008
        /*0014*/ 	.byte	0x00, 0xf0, 0x11, 0x00


	//----- nvinfo : EIATTR_KPARAM_INFO
	.align		4
.L_9:
        /*0018*/ 	.byte	0x04, 0x17
        /*001a*/ 	.short	(.L_11 - .L_10)
.L_10:
        /*001c*/ 	.word	0x00000000
        /*0020*/ 	.short	0x0000
        /*0022*/ 	.short	0x0000
        /*0024*/ 	.byte	0x00, 0xf5, 0x21, 0x00


	//----- nvinfo : EIATTR_SPARSE_MMA_MASK
	.align		4
.L_11:
        /*0028*/ 	.byte	0x03, 0x50
        /*002a*/ 	.short	0x0000


	//----- nvinfo : EIATTR_MAXREG_COUNT
	.align		4
        /*002c*/ 	.byte	0x03, 0x1b
        /*002e*/ 	.short	0x00ff


	//----- nvinfo : EIATTR_MERCURY_ISA_VERSION
	.align		4
        /*0030*/ 	.byte	0x03, 0x5f
        /*0032*/ 	.short	0x0101


	//----- nvinfo : EIATTR_VRC_CTA_INIT_COUNT
	.align		4
        /*0034*/ 	.byte	0x02, 0x4a
	.zero		1
	.zero		1


	//----- nvinfo : EIATTR_EXIT_INSTR_OFFSETS
	.align		4
        /*0038*/ 	.byte	0x04, 0x1c
        /*003a*/ 	.short	(.L_13 - .L_12)


	//   ....[0]....
.L_12:
        /*003c*/ 	.word	0x00000070


	//   ....[1]....
        /*0040*/ 	.word	0x00000100


	//----- nvinfo : EIATTR_CBANK_PARAM_SIZE
	.align		4
.L_13:
        /*0044*/ 	.byte	0x03, 0x19
        /*0046*/ 	.short	0x000c


	//----- nvinfo : EIATTR_PARAM_CBANK
	.align		4
        /*0048*/ 	.byte	0x04, 0x0a
        /*004a*/ 	.short	(.L_15 - .L_14)
	.align		4
.L_14:
        /*004c*/ 	.word	index@(.nv.constant0._Z12relu2_kernelPfi)
        /*0050*/ 	.short	0x0380
        /*0052*/ 	.short	0x000c


	//----- nvinfo : EIATTR_SW_WAR
	.align		4
.L_15:
        /*0054*/ 	.byte	0x04, 0x36
        /*0056*/ 	.short	(.L_17 - .L_16)
.L_16:
        /*0058*/ 	.word	0x00000008
.L_17:


//--------------------- .nv.callgraph             --------------------------
	.section	.nv.callgraph,"",@"SHT_CUDA_CALLGRAPH"
	.align	4
	.sectionentsize	8
	.align		4
        /*0000*/ 	.word	0x00000000
	.align		4
        /*0004*/ 	.word	0xffffffff
	.align		4
        /*0008*/ 	.word	0x00000000
	.align		4
        /*000c*/ 	.word	0xfffffffe
	.align		4
        /*0010*/ 	.word	0x00000000
	.align		4
        /*0014*/ 	.word	0xfffffffd
	.align		4
        /*0018*/ 	.word	0x00000000
	.align		4
        /*001c*/ 	.word	0xfffffffc


//--------------------- .text._Z12relu2_kernelPfi --------------------------
	.section	.text._Z12relu2_kernelPfi,"ax",@progbits
	.align	128
        .global         _Z12relu2_kernelPfi
        .type           _Z12relu2_kernelPfi,@function
        .size           _Z12relu2_kernelPfi,(.L_x_1 - _Z12relu2_kernelPfi)
        .other          _Z12relu2_kernelPfi,@"STO_CUDA_ENTRY STV_DEFAULT"
_Z12relu2_kernelPfi:
.text._Z12relu2_kernelPfi:
[----:B------:R-:W-:Y:S01]  /*0000*/  LDC R1, c[0x0][0x37c] ;  /* 0x0000df00ff017b82 */ /* 0x000fe20000000800 */
[----:B------:R-:W0:Y:S07]  /*0010*/  S2R R0, SR_TID.X ;  /* 0x0000000000007919 */ /* 0x000e2e0000002100 */
[----:B------:R-:W0:Y:S01]  /*0020*/  S2UR UR4, SR_CTAID.X ;  /* 0x00000000000479c3 */ /* 0x000e220000002500 */
[----:B------:R-:W1:Y:S07]  /*0030*/  LDCU UR5, c[0x0][0x388] ;  /* 0x00007100ff0577ac */ /* 0x000e6e0008000800 */
[----:B------:R-:W0:Y:S02]  /*0040*/  LDC R5, c[0x0][0x360] ;  /* 0x0000d800ff057b82 */ /* 0x000e240000000800 */
[----:B0-----:R-:W-:-:S05]  /*0050*/  IMAD R5, R5, UR4, R0 ;  /* 0x0000000405057c24 */ /* 0x001fca000f8e0200 */
[----:B-1----:R-:W-:-:S13]  /*0060*/  ISETP.GE.AND P0, PT, R5, UR5, PT ;  /* 0x0000000505007c0c */ /* 0x002fda000bf06270 */
[----:B------:R-:W-:Y:S05]  /*0070*/  @P0 EXIT ;  /* 0x000000000000094d */ /* 0x000fea0003800000 */
[----:B------:R-:W0:Y:S01]  /*0080*/  LDC.64 R2, c[0x0][0x380] ;  /* 0x0000e000ff027b82 */ /* 0x000e220000000a00 */
[----:B------:R-:W1:Y:S01]  /*0090*/  LDCU.64 UR4, c[0x0][0x358] ;  /* 0x00006b00ff0477ac */ /* 0x000e620008000a00 */
[----:B0-----:R-:W-:-:S05]  /*00a0*/  IMAD.WIDE R2, R5, 0x4, R2 ;  /* 0x0000000405027825 */ /* 0x001fca00078e0202 */
[----:B-1----:R-:W2:Y:S02]  /*00b0*/  LDG.E R4, desc[UR4][R2.64] ;  /* 0x0000000402047981 */ /* 0x002ea4000c1e1900 */
[C---:B--2---:R-:W-:Y:S01]  /*00c0*/  FMUL R0, R4.reuse, R4 ;  /* 0x0000000404007220 */ /* 0x044fe20000400000 */
[----:B------:R-:W-:-:S04]  /*00d0*/  FSETP.GT.AND P0, PT, R4, RZ, PT ;  /* 0x000000ff0400720b */ /* 0x000fc80003f04000 */
[----:B------:R-:W-:-:S05]  /*00e0*/  FSEL R5, R0, RZ, P0 ;  /* 0x000000ff00057208 */ /* 0x000fca0000000000 */
[----:B------:R-:W-:Y:S01]  /*00f0*/  STG.E desc[UR4][R2.64], R5 ;  /* 0x0000000502007986 */ /* 0x000fe2000c101904 */
[----:B------:R-:W-:Y:S05]  /*0100*/  EXIT ;  /* 0x000000000000794d */ /* 0x000fea0003800000 */
.L_x_0:
[----:B------:R-:W-:-:S00]  /*0110*/  BRA `(.L_x_0) ;  /* 0xfffffffc00fc7947 */ /* 0x000fc0000383ffff */
[----:B------:R-:W-:-:S00]  /*0120*/  NOP ;  /* 0x0000000000007918 */ /* 0x000fc00000000000 */
        /* <DEDUP_REMOVED lines=13> */
.L_x_1:


//--------------------- .nv.shared.reserved.0     --------------------------
	.section	.nv.shared.reserved.0,"aw",@nobits
	.weak		__nv_reservedSMEM_offset_0_alias
	.size		__nv_reservedSMEM_offset_0_alias, 0, 64
	.other		__nv_reservedSMEM_offset_0_alias,@"STO_CUDA_RESERVED_SHARED STV_DEFAULT"
__nv_reservedSMEM_offset_0_alias:
	.zero		0
	.zero		64


//--------------------- .nv.constant0._Z12relu2_kernelPfi --------------------------
	.section	.nv.constant0._Z12relu2_kernelPfi,"a",@progbits
	.sectionflags	@""
	.align	4
.nv.constant0._Z12relu2_kernelPfi:
	.zero		908


//--------------------- SYMBOLS --------------------------

	.type		.nv.reservedSmem.offset0,@object
	.size		.nv.reservedSmem.offset0,0x4
